//
// Generated by NVIDIA NVVM Compiler
//
// Compiler Build ID: CL-36424714
// Cuda compilation tools, release 13.0, V13.0.88
// Based on NVVM 20.0.0
//

.version 9.0
.target sm_100
.address_size 64

	// .globl	_Z11applyFilterPKhPhii
.const .align 4 .b8 filter[36] = {57, 142, 227, 61, 57, 142, 227, 61, 57, 142, 227, 61, 57, 142, 227, 61, 57, 142, 227, 61, 57, 142, 227, 61, 57, 142, 227, 61, 57, 142, 227, 61, 57, 142, 227, 61};

.visible .entry _Z11applyFilterPKhPhii(
	.param .u64 .ptr .align 1 _Z11applyFilterPKhPhii_param_0,
	.param .u64 .ptr .align 1 _Z11applyFilterPKhPhii_param_1,
	.param .u32 _Z11applyFilterPKhPhii_param_2,
	.param .u32 _Z11applyFilterPKhPhii_param_3
)
{
	.reg .pred 	%p<4>;
	.reg .b16 	%rs<10>;
	.reg .b32 	%r<44>;
	.reg .b32 	%f<28>;
	.reg .b64 	%rd<25>;

	ld.param.u64 	%rd1, [_Z11applyFilterPKhPhii_param_0];
	ld.param.u64 	%rd2, [_Z11applyFilterPKhPhii_param_1];
	ld.param.u32 	%r3, [_Z11applyFilterPKhPhii_param_2];
	ld.param.u32 	%r5, [_Z11applyFilterPKhPhii_param_3];
	mov.u32 	%r6, %ctaid.x;
	mov.u32 	%r7, %ntid.x;
	mov.u32 	%r8, %tid.x;
	mad.lo.s32 	%r1, %r6, %r7, %r8;
	mov.u32 	%r9, %ctaid.y;
	mov.u32 	%r10, %ntid.y;
	mov.u32 	%r11, %tid.y;
	mad.lo.s32 	%r12, %r9, %r10, %r11;
	setp.ge.s32 	%p1, %r1, %r3;
	setp.ge.s32 	%p2, %r12, %r5;
	or.pred  	%p3, %p1, %p2;
	@%p3 bra 	$L__BB0_2;
	cvta.to.global.u64 	%rd3, %rd2;
	cvta.to.global.u64 	%rd4, %rd1;
	max.s32 	%r13, %r1, 1;
	min.s32 	%r14, %r13, %r3;
	max.u32 	%r15, %r12, 1;
	min.u32 	%r16, %r15, %r5;
	add.s32 	%r17, %r16, -1;
	mad.lo.s32 	%r18, %r17, %r3, -1;
	add.s32 	%r19, %r18, %r14;
	cvt.s64.s32 	%rd5, %r19;
	add.s64 	%rd6, %rd4, %rd5;
	ld.global.u8 	%rs1, [%rd6];
	cvt.rn.f32.u16 	%f1, %rs1;
	ld.const.f32 	%f2, [filter];
	fma.rn.f32 	%f3, %f2, %f1, 0f00000000;
	max.s32 	%r20, %r1, 0;
	add.s32 	%r21, %r20, 1;
	min.s32 	%r22, %r21, %r3;
	add.s32 	%r23, %r18, %r22;
	cvt.s64.s32 	%rd7, %r23;
	add.s64 	%rd8, %rd4, %rd7;
	ld.global.u8 	%rs2, [%rd8];
	cvt.rn.f32.u16 	%f4, %rs2;
	ld.const.f32 	%f5, [filter+4];
	fma.rn.f32 	%f6, %f5, %f4, %f3;
	max.s32 	%r24, %r1, -1;
	add.s32 	%r25, %r24, 2;
	min.s32 	%r26, %r25, %r3;
	add.s32 	%r27, %r18, %r26;
	cvt.s64.s32 	%rd9, %r27;
	add.s64 	%rd10, %rd4, %rd9;
	ld.global.u8 	%rs3, [%rd10];
	cvt.rn.f32.u16 	%f7, %rs3;
	ld.const.f32 	%f8, [filter+8];
	fma.rn.f32 	%f9, %f8, %f7, %f6;
	add.s32 	%r28, %r12, 1;
	min.u32 	%r29, %r28, %r5;
	add.s32 	%r30, %r29, -1;
	mad.lo.s32 	%r31, %r30, %r3, -1;
	add.s32 	%r32, %r31, %r14;
	cvt.s64.s32 	%rd11, %r32;
	add.s64 	%rd12, %rd4, %rd11;
	ld.global.u8 	%rs4, [%rd12];
	cvt.rn.f32.u16 	%f10, %rs4;
	ld.const.f32 	%f11, [filter+12];
	fma.rn.f32 	%f12, %f11, %f10, %f9;
	add.s32 	%r33, %r31, %r22;
	cvt.s64.s32 	%rd13, %r33;
	add.s64 	%rd14, %rd4, %rd13;
	ld.global.u8 	%rs5, [%rd14];
	cvt.rn.f32.u16 	%f13, %rs5;
	ld.const.f32 	%f14, [filter+16];
	fma.rn.f32 	%f15, %f14, %f13, %f12;
	add.s32 	%r34, %r31, %r26;
	cvt.s64.s32 	%rd15, %r34;
	add.s64 	%rd16, %rd4, %rd15;
	ld.global.u8 	%rs6, [%rd16];
	cvt.rn.f32.u16 	%f16, %rs6;
	ld.const.f32 	%f17, [filter+20];
	fma.rn.f32 	%f18, %f17, %f16, %f15;
	add.s32 	%r35, %r12, 2;
	min.u32 	%r36, %r35, %r5;
	add.s32 	%r37, %r36, -1;
	mad.lo.s32 	%r38, %r37, %r3, -1;
	add.s32 	%r39, %r38, %r14;
	cvt.s64.s32 	%rd17, %r39;
	add.s64 	%rd18, %rd4, %rd17;
	ld.global.u8 	%rs7, [%rd18];
	cvt.rn.f32.u16 	%f19, %rs7;
	ld.const.f32 	%f20, [filter+24];
	fma.rn.f32 	%f21, %f20, %f19, %f18;
	add.s32 	%r40, %r38, %r22;
	cvt.s64.s32 	%rd19, %r40;
	add.s64 	%rd20, %rd4, %rd19;
	ld.global.u8 	%rs8, [%rd20];
	cvt.rn.f32.u16 	%f22, %rs8;
	ld.const.f32 	%f23, [filter+28];
	fma.rn.f32 	%f24, %f23, %f22, %f21;
	add.s32 	%r41, %r38, %r26;
	cvt.s64.s32 	%rd21, %r41;
	add.s64 	%rd22, %rd4, %rd21;
	ld.global.u8 	%rs9, [%rd22];
	cvt.rn.f32.u16 	%f25, %rs9;
	ld.const.f32 	%f26, [filter+32];
	fma.rn.f32 	%f27, %f26, %f25, %f24;
	cvt.rzi.u32.f32 	%r42, %f27;
	mad.lo.s32 	%r43, %r3, %r12, %r1;
	cvt.s64.s32 	%rd23, %r43;
	add.s64 	%rd24, %rd3, %rd23;
	st.global.u8 	[%rd24], %r42;
$L__BB0_2:
	ret;

}


// ===== COMPILED SASS (sm_100) =====

	.target	sm_100

	.elftype	@"ET_EXEC"


//--------------------- .note.nv.tkinfo           --------------------------
	.section	.note.nv.tkinfo,"",@"SHT_NOTE"
	.sectionflags	@"SHF_NOTE_NV_TKINFO"
	.tkinfo
        /*0018*/ 	.word	0x00000002
        /*0030*/ 	.string	""
        /*0030*/ 	.string	"ptxas"
        /*0030*/ 	.string	"Cuda compilation tools, release 13.0, V13.0.88"
        /*0030*/ 	.string	"Build cuda_13.0.r13.0/compiler.36424714_0"
        /*0030*/ 	.string	"-arch sm_100 -m 64 "



//--------------------- .note.nv.cuinfo           --------------------------
	.section	.note.nv.cuinfo,"",@"SHT_NOTE"
	.sectionflags	@"SHF_NOTE_NV_CUINFO"
        /*0018*/ 	.short	0x0002
        /*001a*/ 	.short	0x0064
        /*001c*/ 	.short	0x0082
	.zero		2


//--------------------- .nv.info                  --------------------------
	.section	.nv.info,"",@"SHT_CUDA_INFO"
	.align	4


	//----- nvinfo : EIATTR_REGCOUNT
	.align		4
        /*0000*/ 	.byte	0x04, 0x2f
        /*0002*/ 	.short	(.L_2 - .L_1)
	.align		4
.L_1:
        /*0004*/ 	.word	index@(_Z11applyFilterPKhPhii)
        /*0008*/ 	.word	0x00000019


	//----- nvinfo : EIATTR_FRAME_SIZE
	.align		4
.L_2:
        /*000c*/ 	.byte	0x04, 0x11
        /*000e*/ 	.short	(.L_4 - .L_3)
	.align		4
.L_3:
        /*0010*/ 	.word	index@(_Z11applyFilterPKhPhii)
        /*0014*/ 	.word	0x00000000


	//----- nvinfo : EIATTR_MIN_STACK_SIZE
	.align		4
.L_4:
        /*0018*/ 	.byte	0x04, 0x12
        /*001a*/ 	.short	(.L_6 - .L_5)
	.align		4
.L_5:
        /*001c*/ 	.word	index@(_Z11applyFilterPKhPhii)
        /*0020*/ 	.word	0x00000000
.L_6:


//--------------------- .nv.compat                --------------------------
	.section	.nv.compat,"",@"SHT_CUDA_COMPAT_INFO"
	.align	4
        /*0000*/ 	.byte	0x02, 0x09, 0x00, 0x00, 0x02, 0x02, 0x01, 0x00, 0x02, 0x05, 0x05, 0x00, 0x03, 0x07, 0x01, 0x01
        /*0010*/ 	.byte	0x02, 0x03, 0x00, 0x00, 0x02, 0x06, 0x01, 0x00, 0x04, 0x0b, 0x08, 0x00, 0x09, 0x00, 0x00, 0x00
        /*0020*/ 	.byte	0x00, 0x00, 0x00, 0x00


//--------------------- .nv.info._Z11applyFilterPKhPhii --------------------------
	.section	.nv.info._Z11applyFilterPKhPhii,"",@"SHT_CUDA_INFO"
	.sectionflags	@""
	.align	4


	//----- nvinfo : EIATTR_CUDA_API_VERSION
	.align		4
        /*0000*/ 	.byte	0x04, 0x37
        /*0002*/ 	.short	(.L_8 - .L_7)
.L_7:
        /*0004*/ 	.word	0x00000082


	//----- nvinfo : EIATTR_KPARAM_INFO
	.align		4
.L_8:
        /*0008*/ 	.byte	0x04, 0x17
        /*000a*/ 	.short	(.L_10 - .L_9)
.L_9:
        /*000c*/ 	.word	0x00000000
        /*0010*/ 	.short	0x0003
        /*0012*/ 	.short	0x0014
        /*0014*/ 	.byte	0x00, 0xf0, 0x11, 0x00


	//----- nvinfo : EIATTR_KPARAM_INFO
	.align		4
.L_10:
        /*0018*/ 	.byte	0x04, 0x17
        /*001a*/ 	.short	(.L_12 - .L_11)
.L_11:
        /*001c*/ 	.word	0x00000000
        /*0020*/ 	.short	0x0002
        /*0022*/ 	.short	0x0010
        /*0024*/ 	.byte	0x00, 0xf0, 0x11, 0x00


	//----- nvinfo : EIATTR_KPARAM_INFO
	.align		4
.L_12:
        /*0028*/ 	.byte	0x04, 0x17
        /*002a*/ 	.short	(.L_14 - .L_13)
.L_13:
        /*002c*/ 	.word	0x00000000
        /*0030*/ 	.short	0x0001
        /*0032*/ 	.short	0x0008
        /*0034*/ 	.byte	0x00, 0xf5, 0x21, 0x00


	//----- nvinfo : EIATTR_KPARAM_INFO
	.align		4
.L_14:
        /*0038*/ 	.byte	0x04, 0x17
        /*003a*/ 	.short	(.L_16 - .L_15)
.L_15:
        /*003c*/ 	.word	0x00000000
        /*0040*/ 	.short	0x0000
        /*0042*/ 	.short	0x0000
        /*0044*/ 	.byte	0x00, 0xf5, 0x21, 0x00


	//----- nvinfo : EIATTR_SPARSE_MMA_MASK
	.align		4
.L_16:
        /*0048*/ 	.byte	0x03, 0x50
        /*004a*/ 	.short	0x0000


	//----- nvinfo : EIATTR_MAXREG_COUNT
	.align		4
        /*004c*/ 	.byte	0x03, 0x1b
        /*004e*/ 	.short	0x00ff


	//----- nvinfo : EIATTR_MERCURY_ISA_VERSION
	.align		4
        /*0050*/ 	.byte	0x03, 0x5f
        /*0052*/ 	.short	0x0101


	//----- nvinfo : EIATTR_VRC_CTA_INIT_COUNT
	.align		4
        /*0054*/ 	.byte	0x02, 0x4a
	.zero		1
	.zero		1


	//----- nvinfo : EIATTR_EXIT_INSTR_OFFSETS
	.align		4
        /*0058*/ 	.byte	0x04, 0x1c
        /*005a*/ 	.short	(.L_18 - .L_17)


	//   ....[0]....
.L_17:
        /*005c*/ 	.word	0x000000c0


	//   ....[1]....
        /*0060*/ 	.word	0x000005d0


	//----- nvinfo : EIATTR_CBANK_PARAM_SIZE
	.align		4
.L_18:
        /*0064*/ 	.byte	0x03, 0x19
        /*0066*/ 	.short	0x0018


	//----- nvinfo : EIATTR_PARAM_CBANK
	.align		4
        /*0068*/ 	.byte	0x04, 0x0a
        /*006a*/ 	.short	(.L_20 - .L_19)
	.align		4
.L_19:
        /*006c*/ 	.word	index@(.nv.constant0._Z11applyFilterPKhPhii)
        /*0070*/ 	.short	0x0380
        /*0072*/ 	.short	0x0018


	//----- nvinfo : EIATTR_SW_WAR
	.align		4
.L_20:
        /*0074*/ 	.byte	0x04, 0x36
        /*0076*/ 	.short	(.L_22 - .L_21)
.L_21:
        /*0078*/ 	.word	0x00000008
.L_22:


//--------------------- .nv.callgraph             --------------------------
	.section	.nv.callgraph,"",@"SHT_CUDA_CALLGRAPH"
	.align	4
	.sectionentsize	8
	.align		4
        /*0000*/ 	.word	0x00000000
	.align		4
        /*0004*/ 	.word	0xffffffff
	.align		4
        /*0008*/ 	.word	0x00000000
	.align		4
        /*000c*/ 	.word	0xfffffffe
	.align		4
        /*0010*/ 	.word	0x00000000
	.align		4
        /*0014*/ 	.word	0xfffffffd
	.align		4
        /*0018*/ 	.word	0x00000000
	.align		4
        /*001c*/ 	.word	0xfffffffc


//--------------------- .nv.constant3             --------------------------
	.section	.nv.constant3,"a",@progbits
	.align	4
.nv.constant3:
	.type		filter,@object
	.size		filter,(.L_0 - filter)
filter:
        /*0000*/ 	.byte	0x39, 0x8e, 0xe3, 0x3d, 0x39, 0x8e, 0xe3, 0x3d, 0x39, 0x8e, 0xe3, 0x3d, 0x39, 0x8e, 0xe3, 0x3d
        /*0010*/ 	.byte	0x39, 0x8e, 0xe3, 0x3d, 0x39, 0x8e, 0xe3, 0x3d, 0x39, 0x8e, 0xe3, 0x3d, 0x39, 0x8e, 0xe3, 0x3d
        /*0020*/ 	.byte	0x39, 0x8e, 0xe3, 0x3d
.L_0:


//--------------------- .text._Z11applyFilterPKhPhii --------------------------
	.section	.text._Z11applyFilterPKhPhii,"ax",@progbits
	.align	128
        .global         _Z11applyFilterPKhPhii
        .type           _Z11applyFilterPKhPhii,@function
        .size           _Z11applyFilterPKhPhii,(.L_x_1 - _Z11applyFilterPKhPhii)
        .other          _Z11applyFilterPKhPhii,@"STO_CUDA_ENTRY STV_DEFAULT"
_Z11applyFilterPKhPhii:
.text._Z11applyFilterPKhPhii:
[----:B------:R-:W-:Y:S01]  /*0000*/  LDC R1, c[0x0][0x37c] ;  /* 0x0000df00ff017b82 */ /* 0x000fe20000000800 */
[----:B------:R-:W0:Y:S07]  /*0010*/  S2R R5, SR_TID.Y ;  /* 0x0000000000057919 */ /* 0x000e2e0000002200 */
[----:B------:R-:W1:Y:S01]  /*0020*/  LDC R7, c[0x0][0x360] ;  /* 0x0000d800ff077b82 */ /* 0x000e620000000800 */
[----:B------:R-:W1:Y:S07]  /*0030*/  S2R R0, SR_TID.X ;  /* 0x0000000000007919 */ /* 0x000e6e0000002100 */
[----:B------:R-:W0:Y:S08]  /*0040*/  S2UR UR5, SR_CTAID.Y ;  /* 0x00000000000579c3 */ /* 0x000e300000002600 */
[----:B------:R-:W0:Y:S08]  /*0050*/  LDC R6, c[0x0][0x364] ;  /* 0x0000d900ff067b82 */ /* 0x000e300000000800 */
[----:B------:R-:W1:Y:S08]  /*0060*/  S2UR UR4, SR_CTAID.X ;  /* 0x00000000000479c3 */ /* 0x000e700000002500 */
[----:B------:R-:W2:Y:S01]  /*0070*/  LDC.64 R2, c[0x0][0x390] ;  /* 0x0000e400ff027b82 */ /* 0x000ea20000000a00 */
[----:B0-----:R-:W-:-:S02]  /*0080*/  IMAD R6, R6, UR5, R5 ;  /* 0x0000000506067c24 */ /* 0x001fc4000f8e0205 */
[----:B-1----:R-:W-:-:S03]  /*0090*/  IMAD R7, R7, UR4, R0 ;  /* 0x0000000407077c24 */ /* 0x002fc6000f8e0200 */
[----:B--2---:R-:W-:-:S04]  /*00a0*/  ISETP.GE.AND P0, PT, R6, R3, PT ;  /* 0x000000030600720c */ /* 0x004fc80003f06270 */
[----:B------:R-:W-:-:S13]  /*00b0*/  ISETP.GE.OR P0, PT, R7, R2, P0 ;  /* 0x000000020700720c */ /* 0x000fda0000706670 */
[----:B------:R-:W-:Y:S05]  /*00c0*/  @P0 EXIT ;  /* 0x000000000000094d */ /* 0x000fea0003800000 */
[C---:B------:R-:W-:Y:S01]  /*00d0*/  VIMNMX.U32 R0, PT, PT, R6.reuse, 0x1, !PT ;  /* 0x0000000106007848 */ /* 0x040fe20007fe0000 */
[----:B------:R-:W0:Y:S01]  /*00e0*/  LDCU.128 UR8, c[0x0][0x380] ;  /* 0x00007000ff0877ac */ /* 0x000e220008000c00 */
[--C-:B------:R-:W-:Y:S02]  /*00f0*/  VIADDMNMX.U32 R4, R6, 0x1, R3.reuse, PT ;  /* 0x0000000106047846 */ /* 0x100fe40003800003 */
[----:B------:R-:W-:Y:S01]  /*0100*/  VIMNMX.U32 R0, PT, PT, R0, R3, PT ;  /* 0x0000000300007248 */ /* 0x000fe20003fe0000 */
[----:B------:R-:W1:Y:S01]  /*0110*/  LDCU.64 UR4, c[0x0][0x358] ;  /* 0x00006b00ff0477ac */ /* 0x000e620008000a00 */
[----:B------:R-:W-:Y:S01]  /*0120*/  VIADDMNMX.U32 R8, R6, 0x2, R3, PT ;  /* 0x0000000206087846 */ /* 0x000fe20003800003 */
[----:B------:R-:W-:Y:S01]  /*0130*/  VIADD R13, R4, 0xffffffff ;  /* 0xffffffff040d7836 */ /* 0x000fe20000000000 */
[----:B------:R-:W-:Y:S01]  /*0140*/  VIMNMX R3, PT, PT, R7, 0x1, !PT ;  /* 0x0000000107037848 */ /* 0x000fe20007fe0100 */
[----:B------:R-:W-:Y:S01]  /*0150*/  VIADD R5, R0, 0xffffffff ;  /* 0xffffffff00057836 */ /* 0x000fe20000000000 */
[----:B------:R-:W-:Y:S01]  /*0160*/  VIMNMX R9, PT, PT, RZ, R7, !PT ;  /* 0x00000007ff097248 */ /* 0x000fe20007fe0100 */
[-C--:B------:R-:W-:Y:S01]  /*0170*/  IMAD R4, R13, R2.reuse, -0x1 ;  /* 0xffffffff0d047424 */ /* 0x080fe200078e0202 */
[-C--:B------:R-:W-:Y:S01]  /*0180*/  VIMNMX R3, PT, PT, R3, R2.reuse, PT ;  /* 0x0000000203037248 */ /* 0x080fe20003fe0100 */
[-C--:B------:R-:W-:Y:S01]  /*0190*/  IMAD R0, R5, R2.reuse, -0x1 ;  /* 0xffffffff05007424 */ /* 0x080fe200078e0202 */
[----:B------:R-:W-:Y:S01]  /*01a0*/  VIMNMX R11, PT, PT, R7, -0x1, !PT ;  /* 0xffffffff070b7848 */ /* 0x000fe20007fe0100 */
[----:B------:R-:W-:Y:S01]  /*01b0*/  VIADD R15, R8, 0xffffffff ;  /* 0xffffffff080f7836 */ /* 0x000fe20000000000 */
[----:B------:R-:W-:Y:S01]  /*01c0*/  VIADDMNMX R5, R9, 0x1, R2, PT ;  /* 0x0000000109057846 */ /* 0x000fe20003800102 */
[----:B------:R-:W-:Y:S01]  /*01d0*/  IMAD.IADD R12, R3, 0x1, R0 ;  /* 0x00000001030c7824 */ /* 0x000fe200078e0200 */
[----:B------:R-:W-:Y:S01]  /*01e0*/  VIADDMNMX R13, R11, 0x2, R2, PT ;  /* 0x000000020b0d7846 */ /* 0x000fe20003800102 */
[--C-:B------:R-:W-:Y:S01]  /*01f0*/  IMAD.IADD R22, R3, 0x1, R4.reuse ;  /* 0x0000000103167824 */ /* 0x100fe200078e0204 */
[----:B------:R-:W2:Y:S01]  /*0200*/  LDCU.128 UR12, c[0x3][URZ] ;  /* 0x00c00000ff0c77ac */ /* 0x000ea20008000c00 */
[----:B------:R-:W-:Y:S01]  /*0210*/  IMAD.IADD R17, R0, 0x1, R5 ;  /* 0x0000000100117824 */ /* 0x000fe200078e0205 */
[C---:B0-----:R-:W-:Y:S01]  /*0220*/  IADD3 R14, P0, PT, R12.reuse, UR8, RZ ;  /* 0x000000080c0e7c10 */ /* 0x041fe2000ff1e0ff */
[--C-:B------:R-:W-:Y:S01]  /*0230*/  IMAD.IADD R10, R5, 0x1, R4.reuse ;  /* 0x00000001050a7824 */ /* 0x100fe200078e0204 */
[----:B------:R-:W0:Y:S01]  /*0240*/  LDCU.128 UR16, c[0x3][0x10] ;  /* 0x00c00200ff1077ac */ /* 0x000e220008000c00 */
[----:B------:R-:W-:Y:S01]  /*0250*/  IMAD.IADD R9, R13, 0x1, R4 ;  /* 0x000000010d097824 */ /* 0x000fe200078e0204 */
[----:B------:R-:W-:Y:S01]  /*0260*/  IADD3 R16, P1, PT, R17, UR8, RZ ;  /* 0x0000000811107c10 */ /* 0x000fe2000ff3e0ff */
[----:B------:R-:W-:Y:S01]  /*0270*/  IMAD R8, R15, R2, -0x1 ;  /* 0xffffffff0f087424 */ /* 0x000fe200078e0202 */
[----:B------:R-:W-:Y:S01]  /*0280*/  LEA.HI.X.SX32 R15, R12, UR9, 0x1, P0 ;  /* 0x000000090c0f7c11 */ /* 0x000fe200080f0eff */
[----:B------:R-:W-:Y:S01]  /*0290*/  IMAD.IADD R4, R0, 0x1, R13 ;  /* 0x0000000100047824 */ /* 0x000fe200078e020d */
[----:B------:R-:W-:Y:S01]  /*02a0*/  LEA.HI.X.SX32 R17, R17, UR9, 0x1, P1 ;  /* 0x0000000911117c11 */ /* 0x000fe200088f0eff */
[--C-:B------:R-:W-:Y:S01]  /*02b0*/  IMAD.IADD R11, R3, 0x1, R8.reuse ;  /* 0x00000001030b7824 */ /* 0x100fe200078e0208 */
[----:B------:R-:W3:Y:S01]  /*02c0*/  LDCU UR6, c[0x3][0x20] ;  /* 0x00c00400ff0677ac */ /* 0x000ee20008000800 */
[----:B-1----:R1:W4:Y:S01]  /*02d0*/  LDG.E.U8 R20, desc[UR4][R14.64] ;  /* 0x000000040e147981 */ /* 0x002322000c1e1100 */
[----:B------:R-:W-:Y:S01]  /*02e0*/  IADD3 R18, P0, PT, R4, UR8, RZ ;  /* 0x0000000804127c10 */ /* 0x000fe2000ff1e0ff */
[--C-:B------:R-:W-:Y:S01]  /*02f0*/  IMAD.IADD R3, R13, 0x1, R8.reuse ;  /* 0x000000010d037824 */ /* 0x100fe200078e0208 */
[----:B------:R-:W-:Y:S01]  /*0300*/  IADD3 R12, P1, PT, R22, UR8, RZ ;  /* 0x00000008160c7c10 */ /* 0x000fe2000ff3e0ff */
[----:B------:R5:W2:Y:S01]  /*0310*/  LDG.E.U8 R21, desc[UR4][R16.64] ;  /* 0x0000000410157981 */ /* 0x000aa2000c1e1100 */
[----:B------:R-:W-:Y:S01]  /*0320*/  LEA.HI.X.SX32 R19, R4, UR9, 0x1, P0 ;  /* 0x0000000904137c11 */ /* 0x000fe200080f0eff */
[----:B------:R-:W-:Y:S01]  /*0330*/  IMAD.IADD R0, R5, 0x1, R8 ;  /* 0x0000000105007824 */ /* 0x000fe200078e0208 */
[----:B------:R-:W-:-:S02]  /*0340*/  IADD3 R4, P0, PT, R10, UR8, RZ ;  /* 0x000000080a047c10 */ /* 0x000fc4000ff1e0ff */
[----:B------:R-:W-:Y:S01]  /*0350*/  LEA.HI.X.SX32 R13, R22, UR9, 0x1, P1 ;  /* 0x00000009160d7c11 */ /* 0x000fe200088f0eff */
[----:B------:R-:W3:Y:S01]  /*0360*/  LDG.E.U8 R18, desc[UR4][R18.64] ;  /* 0x0000000412127981 */ /* 0x000ee2000c1e1100 */
[----:B------:R-:W-:Y:S02]  /*0370*/  IADD3 R8, P1, PT, R9, UR8, RZ ;  /* 0x0000000809087c10 */ /* 0x000fe4000ff3e0ff */
[----:B------:R-:W-:Y:S01]  /*0380*/  LEA.HI.X.SX32 R5, R10, UR9, 0x1, P0 ;  /* 0x000000090a057c11 */ /* 0x000fe200080f0eff */
[----:B------:R-:W3:Y:S01]  /*0390*/  LDG.E.U8 R12, desc[UR4][R12.64] ;  /* 0x000000040c0c7981 */ /* 0x000ee2000c1e1100 */
[----:B------:R-:W-:Y:S02]  /*03a0*/  IADD3 R10, P0, PT, R11, UR8, RZ ;  /* 0x000000080b0a7c10 */ /* 0x000fe4000ff1e0ff */
[----:B------:R-:W-:Y:S01]  /*03b0*/  LEA.HI.X.SX32 R9, R9, UR9, 0x1, P1 ;  /* 0x0000000909097c11 */ /* 0x000fe200088f0eff */
[----:B------:R0:W3:Y:S01]  /*03c0*/  LDG.E.U8 R4, desc[UR4][R4.64] ;  /* 0x0000000404047981 */ /* 0x0000e2000c1e1100 */
[----:B-1----:R-:W-:-:S02]  /*03d0*/  IADD3 R14, P1, PT, R0, UR8, RZ ;  /* 0x00000008000e7c10 */ /* 0x002fc4000ff3e0ff */
[----:B------:R-:W-:Y:S01]  /*03e0*/  LEA.HI.X.SX32 R11, R11, UR9, 0x1, P0 ;  /* 0x000000090b0b7c11 */ /* 0x000fe200080f0eff */
[----:B------:R-:W3:Y:S01]  /*03f0*/  LDG.E.U8 R8, desc[UR4][R8.64] ;  /* 0x0000000408087981 */ /* 0x000ee2000c1e1100 */
[C---:B-----5:R-:W-:Y:S02]  /*0400*/  IADD3 R16, P0, PT, R3.reuse, UR8, RZ ;  /* 0x0000000803107c10 */ /* 0x060fe4000ff1e0ff */
[----:B------:R-:W-:Y:S01]  /*0410*/  LEA.HI.X.SX32 R15, R0, UR9, 0x1, P1 ;  /* 0x00000009000f7c11 */ /* 0x000fe200088f0eff */
[----:B------:R-:W5:Y:S01]  /*0420*/  LDG.E.U8 R10, desc[UR4][R10.64] ;  /* 0x000000040a0a7981 */ /* 0x000f62000c1e1100 */
[----:B------:R-:W-:-:S03]  /*0430*/  LEA.HI.X.SX32 R17, R3, UR9, 0x1, P0 ;  /* 0x0000000903117c11 */ /* 0x000fc600080f0eff */
[----:B------:R-:W5:Y:S04]  /*0440*/  LDG.E.U8 R14, desc[UR4][R14.64] ;  /* 0x000000040e0e7981 */ /* 0x000f68000c1e1100 */
[----:B------:R-:W5:Y:S01]  /*0450*/  LDG.E.U8 R16, desc[UR4][R16.64] ;  /* 0x0000000410107981 */ /* 0x000f62000c1e1100 */
[----:B------:R-:W-:-:S05]  /*0460*/  IMAD R6, R6, R2, R7 ;  /* 0x0000000206067224 */ /* 0x000fca00078e0207 */
[----:B------:R-:W-:Y:S02]  /*0470*/  IADD3 R2, P0, PT, R6, UR10, RZ ;  /* 0x0000000a06027c10 */ /* 0x000fe4000ff1e0ff */
[----:B----4-:R-:W-:Y:S02]  /*0480*/  I2FP.F32.U32 R0, R20 ;  /* 0x0000001400007245 */ /* 0x010fe40000201000 */
[----:B--2---:R-:W-:-:S03]  /*0490*/  I2FP.F32.U32 R21, R21 ;  /* 0x0000001500157245 */ /* 0x004fc60000201000 */
[----:B------:R-:W-:-:S04]  /*04a0*/  FFMA R0, R0, UR12, RZ ;  /* 0x0000000c00007c23 */ /* 0x000fc800080000ff */
[----:B------:R-:W-:Y:S01]  /*04b0*/  FFMA R0, R21, UR13, R0 ;  /* 0x0000000d15007c23 */ /* 0x000fe20008000000 */
[----:B---3--:R-:W-:Y:S02]  /*04c0*/  I2FP.F32.U32 R3, R18 ;  /* 0x0000001200037245 */ /* 0x008fe40000201000 */
[----:B0-----:R-:W-:-:S03]  /*04d0*/  I2FP.F32.U32 R5, R12 ;  /* 0x0000000c00057245 */ /* 0x001fc60000201000 */
[----:B------:R-:W-:Y:S01]  /*04e0*/  FFMA R0, R3, UR14, R0 ;  /* 0x0000000e03007c23 */ /* 0x000fe20008000000 */
[----:B------:R-:W-:-:S03]  /*04f0*/  I2FP.F32.U32 R3, R4 ;  /* 0x0000000400037245 */ /* 0x000fc60000201000 */
[----:B------:R-:W-:Y:S01]  /*0500*/  FFMA R0, R5, UR15, R0 ;  /* 0x0000000f05007c23 */ /* 0x000fe20008000000 */
[----:B------:R-:W-:-:S03]  /*0510*/  I2FP.F32.U32 R5, R8 ;  /* 0x0000000800057245 */ /* 0x000fc60000201000 */
[----:B------:R-:W-:Y:S01]  /*0520*/  FFMA R0, R3, UR16, R0 ;  /* 0x0000001003007c23 */ /* 0x000fe20008000000 */
[----:B-----5:R-:W-:-:S03]  /*0530*/  I2FP.F32.U32 R3, R10 ;  /* 0x0000000a00037245 */ /* 0x020fc60000201000 */
[----:B------:R-:W-:Y:S01]  /*0540*/  FFMA R0, R5, UR17, R0 ;  /* 0x0000001105007c23 */ /* 0x000fe20008000000 */
[----:B------:R-:W-:-:S03]  /*0550*/  I2FP.F32.U32 R5, R14 ;  /* 0x0000000e00057245 */ /* 0x000fc60000201000 */
[----:B------:R-:W-:Y:S01]  /*0560*/  FFMA R0, R3, UR18, R0 ;  /* 0x0000001203007c23 */ /* 0x000fe20008000000 */
[----:B------:R-:W-:-:S03]  /*0570*/  I2FP.F32.U32 R3, R16 ;  /* 0x0000001000037245 */ /* 0x000fc60000201000 */
[----:B------:R-:W-:-:S04]  /*0580*/  FFMA R0, R5, UR19, R0 ;  /* 0x0000001305007c23 */ /* 0x000fc80008000000 */
[----:B------:R-:W-:-:S04]  /*0590*/  FFMA R0, R3, UR6, R0 ;  /* 0x0000000603007c23 */ /* 0x000fc80008000000 */
[----:B------:R-:W0:Y:S01]  /*05a0*/  F2I.U32.TRUNC.NTZ R5, R0 ;  /* 0x0000000000057305 */ /* 0x000e22000020f000 */
[----:B------:R-:W-:-:S05]  /*05b0*/  LEA.HI.X.SX32 R3, R6, UR11, 0x1, P0 ;  /* 0x0000000b06037c11 */ /* 0x000fca00080f0eff */
[----:B0-----:R-:W-:Y:S01]  /*05c0*/  STG.E.U8 desc[UR4][R2.64], R5 ;  /* 0x0000000502007986 */ /* 0x001fe2000c101104 */
[----:B------:R-:W-:Y:S05]  /*05d0*/  EXIT ;  /* 0x000000000000794d */ /* 0x000fea0003800000 */
.L_x_0:
[----:B------:R-:W-:-:S00]  /*05e0*/  BRA `(.L_x_0) ;  /* 0xfffffffc00fc7947 */ /* 0x000fc0000383ffff */
[----:B------:R-:W-:-:S00]  /*05f0*/  NOP ;  /* 0x0000000000007918 */ /* 0x000fc00000000000 */
        /* <DEDUP_REMOVED lines=8> */
.L_x_1:


//--------------------- .nv.shared.reserved.0     --------------------------
	.section	.nv.shared.reserved.0,"aw",@nobits
	.weak		__nv_reservedSMEM_offset_0_alias
	.size		__nv_reservedSMEM_offset_0_alias, 0, 64
	.other		__nv_reservedSMEM_offset_0_alias,@"STO_CUDA_RESERVED_SHARED STV_DEFAULT"
__nv_reservedSMEM_offset_0_alias:
	.zero		0
	.zero		64


//--------------------- .nv.constant0._Z11applyFilterPKhPhii --------------------------
	.section	.nv.constant0._Z11applyFilterPKhPhii,"a",@progbits
	.sectionflags	@""
	.align	4
.nv.constant0._Z11applyFilterPKhPhii:
	.zero		920


//--------------------- SYMBOLS --------------------------

	.type		.nv.reservedSmem.offset0,@object
	.size		.nv.reservedSmem.offset0,0x4
